//
// Generated by NVIDIA NVVM Compiler
//
// Compiler Build ID: CL-36424714
// Cuda compilation tools, release 13.0, V13.0.88
// Based on NVVM 20.0.0
//

.version 9.0
.target sm_100
.address_size 64

	// .globl	_Z11computeHeatPfS_iifffi

.visible .entry _Z11computeHeatPfS_iifffi(
	.param .u64 .ptr .align 1 _Z11computeHeatPfS_iifffi_param_0,
	.param .u64 .ptr .align 1 _Z11computeHeatPfS_iifffi_param_1,
	.param .u32 _Z11computeHeatPfS_iifffi_param_2,
	.param .u32 _Z11computeHeatPfS_iifffi_param_3,
	.param .f32 _Z11computeHeatPfS_iifffi_param_4,
	.param .f32 _Z11computeHeatPfS_iifffi_param_5,
	.param .f32 _Z11computeHeatPfS_iifffi_param_6,
	.param .u32 _Z11computeHeatPfS_iifffi_param_7
)
{
	.reg .pred 	%p<8>;
	.reg .b32 	%r<21>;
	.reg .b32 	%f<14>;
	.reg .b64 	%rd<17>;
	.reg .b64 	%fd<8>;

	ld.param.u64 	%rd1, [_Z11computeHeatPfS_iifffi_param_0];
	ld.param.u64 	%rd2, [_Z11computeHeatPfS_iifffi_param_1];
	ld.param.u32 	%r4, [_Z11computeHeatPfS_iifffi_param_2];
	ld.param.u32 	%r5, [_Z11computeHeatPfS_iifffi_param_3];
	ld.param.f32 	%f1, [_Z11computeHeatPfS_iifffi_param_4];
	ld.param.f32 	%f2, [_Z11computeHeatPfS_iifffi_param_5];
	ld.param.f32 	%f3, [_Z11computeHeatPfS_iifffi_param_6];
	ld.param.u32 	%r6, [_Z11computeHeatPfS_iifffi_param_7];
	mov.u32 	%r7, %tid.x;
	mov.u32 	%r8, %ctaid.x;
	mov.u32 	%r9, %ntid.x;
	mad.lo.s32 	%r10, %r8, %r9, %r7;
	add.s32 	%r11, %r10, %r6;
	mov.u32 	%r12, %tid.y;
	mov.u32 	%r13, %ctaid.y;
	mov.u32 	%r14, %ntid.y;
	mad.lo.s32 	%r2, %r13, %r14, %r12;
	add.s32 	%r15, %r4, -1;
	setp.ge.s32 	%p1, %r2, %r15;
	add.s32 	%r16, %r5, -1;
	setp.ge.s32 	%p2, %r11, %r16;
	or.pred  	%p3, %p1, %p2;
	setp.eq.s32 	%p4, %r2, 0;
	or.pred  	%p5, %p4, %p3;
	setp.lt.s32 	%p6, %r11, 1;
	or.pred  	%p7, %p6, %p5;
	@%p7 bra 	$L__BB0_2;
	mul.lo.s32 	%r17, %r11, %r5;
	cvta.to.global.u64 	%rd3, %rd1;
	cvta.to.global.u64 	%rd4, %rd2;
	add.s32 	%r18, %r17, %r2;
	mul.wide.s32 	%rd5, %r18, 4;
	add.s64 	%rd6, %rd3, %rd5;
	ld.global.f32 	%f4, [%rd6];
	sub.s32 	%r19, %r17, %r5;
	add.s32 	%r20, %r19, %r2;
	mul.wide.s32 	%rd7, %r20, 4;
	add.s64 	%rd8, %rd3, %rd7;
	ld.global.f32 	%f5, [%rd8];
	cvt.s64.s32 	%rd9, %r17;
	cvt.u64.u32 	%rd10, %r2;
	add.s64 	%rd11, %rd10, %rd9;
	shl.b64 	%rd12, %rd11, 2;
	add.s64 	%rd13, %rd3, %rd12;
	ld.global.f32 	%f6, [%rd13+-4];
	mul.wide.s32 	%rd14, %r5, 4;
	add.s64 	%rd15, %rd6, %rd14;
	ld.global.f32 	%f7, [%rd15];
	ld.global.f32 	%f8, [%rd13+4];
	cvt.f64.f32 	%fd1, %f4;
	mul.f32 	%f9, %f1, %f2;
	cvt.f64.f32 	%fd2, %f9;
	add.f32 	%f10, %f5, %f7;
	add.f32 	%f11, %f6, %f10;
	add.f32 	%f12, %f8, %f11;
	cvt.f64.f32 	%fd3, %f12;
	fma.rn.f64 	%fd4, %fd1, 0dC010000000000000, %fd3;
	cvt.f64.f32 	%fd5, %f3;
	div.rn.f64 	%fd6, %fd4, %fd5;
	fma.rn.f64 	%fd7, %fd6, %fd2, %fd1;
	cvt.rn.f32.f64 	%f13, %fd7;
	add.s64 	%rd16, %rd4, %rd5;
	st.global.f32 	[%rd16], %f13;
$L__BB0_2:
	ret;

}


// ===== COMPILED SASS (sm_100) =====

	.target	sm_100

	.elftype	@"ET_EXEC"


//--------------------- .note.nv.tkinfo           --------------------------
	.section	.note.nv.tkinfo,"",@"SHT_NOTE"
	.sectionflags	@"SHF_NOTE_NV_TKINFO"
	.tkinfo
        /*0018*/ 	.word	0x00000002
        /*0030*/ 	.string	""
        /*0030*/ 	.string	"ptxas"
        /*0030*/ 	.string	"Cuda compilation tools, release 13.0, V13.0.88"
        /*0030*/ 	.string	"Build cuda_13.0.r13.0/compiler.36424714_0"
        /*0030*/ 	.string	"-arch sm_100 -m 64 "



//--------------------- .note.nv.cuinfo           --------------------------
	.section	.note.nv.cuinfo,"",@"SHT_NOTE"
	.sectionflags	@"SHF_NOTE_NV_CUINFO"
        /*0018*/ 	.short	0x0002
        /*001a*/ 	.short	0x0064
        /*001c*/ 	.short	0x0082
	.zero		2


//--------------------- .nv.info                  --------------------------
	.section	.nv.info,"",@"SHT_CUDA_INFO"
	.align	4


	//----- nvinfo : EIATTR_REGCOUNT
	.align		4
        /*0000*/ 	.byte	0x04, 0x2f
        /*0002*/ 	.short	(.L_1 - .L_0)
	.align		4
.L_0:
        /*0004*/ 	.word	index@(_Z11computeHeatPfS_iifffi)
        /*0008*/ 	.word	0x0000001c


	//----- nvinfo : EIATTR_FRAME_SIZE
	.align		4
.L_1:
        /*000c*/ 	.byte	0x04, 0x11
        /*000e*/ 	.short	(.L_3 - .L_2)
	.align		4
.L_2:
        /*0010*/ 	.word	index@($__internal_0_$__cuda_sm20_div_rn_f64_full)
        /*0014*/ 	.word	0x00000000


	//----- nvinfo : EIATTR_FRAME_SIZE
	.align		4
.L_3:
        /*0018*/ 	.byte	0x04, 0x11
        /*001a*/ 	.short	(.L_5 - .L_4)
	.align		4
.L_4:
        /*001c*/ 	.word	index@(_Z11computeHeatPfS_iifffi)
        /*0020*/ 	.word	0x00000000


	//----- nvinfo : EIATTR_MIN_STACK_SIZE
	.align		4
.L_5:
        /*0024*/ 	.byte	0x04, 0x12
        /*0026*/ 	.short	(.L_7 - .L_6)
	.align		4
.L_6:
        /*0028*/ 	.word	index@(_Z11computeHeatPfS_iifffi)
        /*002c*/ 	.word	0x00000000
.L_7:


//--------------------- .nv.compat                --------------------------
	.section	.nv.compat,"",@"SHT_CUDA_COMPAT_INFO"
	.align	4
        /*0000*/ 	.byte	0x02, 0x09, 0x00, 0x00, 0x02, 0x02, 0x01, 0x00, 0x02, 0x05, 0x05, 0x00, 0x03, 0x07, 0x01, 0x01
        /*0010*/ 	.byte	0x02, 0x03, 0x00, 0x00, 0x02, 0x06, 0x01, 0x00, 0x04, 0x0b, 0x08, 0x00, 0x01, 0x00, 0x00, 0x00
        /*0020*/ 	.byte	0x00, 0x00, 0x00, 0x00


//--------------------- .nv.info._Z11computeHeatPfS_iifffi --------------------------
	.section	.nv.info._Z11computeHeatPfS_iifffi,"",@"SHT_CUDA_INFO"
	.sectionflags	@""
	.align	4


	//----- nvinfo : EIATTR_CUDA_API_VERSION
	.align		4
        /*0000*/ 	.byte	0x04, 0x37
        /*0002*/ 	.short	(.L_9 - .L_8)
.L_8:
        /*0004*/ 	.word	0x00000082


	//----- nvinfo : EIATTR_KPARAM_INFO
	.align		4
.L_9:
        /*0008*/ 	.byte	0x04, 0x17
        /*000a*/ 	.short	(.L_11 - .L_10)
.L_10:
        /*000c*/ 	.word	0x00000000
        /*0010*/ 	.short	0x0007
        /*0012*/ 	.short	0x0024
        /*0014*/ 	.byte	0x00, 0xf0, 0x11, 0x00


	//----- nvinfo : EIATTR_KPARAM_INFO
	.align		4
.L_11:
        /*0018*/ 	.byte	0x04, 0x17
        /*001a*/ 	.short	(.L_13 - .L_12)
.L_12:
        /*001c*/ 	.word	0x00000000
        /*0020*/ 	.short	0x0006
        /*0022*/ 	.short	0x0020
        /*0024*/ 	.byte	0x00, 0xf0, 0x11, 0x00


	//----- nvinfo : EIATTR_KPARAM_INFO
	.align		4
.L_13:
        /*0028*/ 	.byte	0x04, 0x17
        /*002a*/ 	.short	(.L_15 - .L_14)
.L_14:
        /*002c*/ 	.word	0x00000000
        /*0030*/ 	.short	0x0005
        /*0032*/ 	.short	0x001c
        /*0034*/ 	.byte	0x00, 0xf0, 0x11, 0x00


	//----- nvinfo : EIATTR_KPARAM_INFO
	.align		4
.L_15:
        /*0038*/ 	.byte	0x04, 0x17
        /*003a*/ 	.short	(.L_17 - .L_16)
.L_16:
        /*003c*/ 	.word	0x00000000
        /*0040*/ 	.short	0x0004
        /*0042*/ 	.short	0x0018
        /*0044*/ 	.byte	0x00, 0xf0, 0x11, 0x00


	//----- nvinfo : EIATTR_KPARAM_INFO
	.align		4
.L_17:
        /*0048*/ 	.byte	0x04, 0x17
        /*004a*/ 	.short	(.L_19 - .L_18)
.L_18:
        /*004c*/ 	.word	0x00000000
        /*0050*/ 	.short	0x0003
        /*0052*/ 	.short	0x0014
        /*0054*/ 	.byte	0x00, 0xf0, 0x11, 0x00


	//----- nvinfo : EIATTR_KPARAM_INFO
	.align		4
.L_19:
        /*0058*/ 	.byte	0x04, 0x17
        /*005a*/ 	.short	(.L_21 - .L_20)
.L_20:
        /*005c*/ 	.word	0x00000000
        /*0060*/ 	.short	0x0002
        /*0062*/ 	.short	0x0010
        /*0064*/ 	.byte	0x00, 0xf0, 0x11, 0x00


	//----- nvinfo : EIATTR_KPARAM_INFO
	.align		4
.L_21:
        /*0068*/ 	.byte	0x04, 0x17
        /*006a*/ 	.short	(.L_23 - .L_22)
.L_22:
        /*006c*/ 	.word	0x00000000
        /*0070*/ 	.short	0x0001
        /*0072*/ 	.short	0x0008
        /*0074*/ 	.byte	0x00, 0xf5, 0x21, 0x00


	//----- nvinfo : EIATTR_KPARAM_INFO
	.align		4
.L_23:
        /*0078*/ 	.byte	0x04, 0x17
        /*007a*/ 	.short	(.L_25 - .L_24)
.L_24:
        /*007c*/ 	.word	0x00000000
        /*0080*/ 	.short	0x0000
        /*0082*/ 	.short	0x0000
        /*0084*/ 	.byte	0x00, 0xf5, 0x21, 0x00


	//----- nvinfo : EIATTR_SPARSE_MMA_MASK
	.align		4
.L_25:
        /*0088*/ 	.byte	0x03, 0x50
        /*008a*/ 	.short	0x0000


	//----- nvinfo : EIATTR_MAXREG_COUNT
	.align		4
        /*008c*/ 	.byte	0x03, 0x1b
        /*008e*/ 	.short	0x00ff


	//----- nvinfo : EIATTR_MERCURY_ISA_VERSION
	.align		4
        /*0090*/ 	.byte	0x03, 0x5f
        /*0092*/ 	.short	0x0101


	//----- nvinfo : EIATTR_VRC_CTA_INIT_COUNT
	.align		4
        /*0094*/ 	.byte	0x02, 0x4a
	.zero		1
	.zero		1


	//----- nvinfo : EIATTR_EXIT_INSTR_OFFSETS
	.align		4
        /*0098*/ 	.byte	0x04, 0x1c
        /*009a*/ 	.short	(.L_27 - .L_26)


	//   ....[0]....
.L_26:
        /*009c*/ 	.word	0x00000120


	//   ....[1]....
        /*00a0*/ 	.word	0x00000470


	//----- nvinfo : EIATTR_CRS_STACK_SIZE
	.align		4
.L_27:
        /*00a4*/ 	.byte	0x04, 0x1e
        /*00a6*/ 	.short	(.L_29 - .L_28)
.L_28:
        /*00a8*/ 	.word	0x00000000


	//----- nvinfo : EIATTR_CBANK_PARAM_SIZE
	.align		4
.L_29:
        /*00ac*/ 	.byte	0x03, 0x19
        /*00ae*/ 	.short	0x0028


	//----- nvinfo : EIATTR_PARAM_CBANK
	.align		4
        /*00b0*/ 	.byte	0x04, 0x0a
        /*00b2*/ 	.short	(.L_31 - .L_30)
	.align		4
.L_30:
        /*00b4*/ 	.word	index@(.nv.constant0._Z11computeHeatPfS_iifffi)
        /*00b8*/ 	.short	0x0380
        /*00ba*/ 	.short	0x0028


	//----- nvinfo : EIATTR_SW_WAR
	.align		4
.L_31:
        /*00bc*/ 	.byte	0x04, 0x36
        /*00be*/ 	.short	(.L_33 - .L_32)
.L_32:
        /*00c0*/ 	.word	0x00000008
.L_33:


//--------------------- .nv.callgraph             --------------------------
	.section	.nv.callgraph,"",@"SHT_CUDA_CALLGRAPH"
	.align	4
	.sectionentsize	8
	.align		4
        /*0000*/ 	.word	0x00000000
	.align		4
        /*0004*/ 	.word	0xffffffff
	.align		4
        /*0008*/ 	.word	0x00000000
	.align		4
        /*000c*/ 	.word	0xfffffffe
	.align		4
        /*0010*/ 	.word	0x00000000
	.align		4
        /*0014*/ 	.word	0xfffffffd
	.align		4
        /*0018*/ 	.word	0x00000000
	.align		4
        /*001c*/ 	.word	0xfffffffc


//--------------------- .text._Z11computeHeatPfS_iifffi --------------------------
	.section	.text._Z11computeHeatPfS_iifffi,"ax",@progbits
	.align	128
        .global         _Z11computeHeatPfS_iifffi
        .type           _Z11computeHeatPfS_iifffi,@function
        .size           _Z11computeHeatPfS_iifffi,(.L_x_8 - _Z11computeHeatPfS_iifffi)
        .other          _Z11computeHeatPfS_iifffi,@"STO_CUDA_ENTRY STV_DEFAULT"
_Z11computeHeatPfS_iifffi:
.text._Z11computeHeatPfS_iifffi:
[----:B------:R-:W-:Y:S01]  /*0000*/  LDC R1, c[0x0][0x37c] ;  /* 0x0000df00ff017b82 */ /* 0x000fe20000000800 */
[----:B------:R-:W0:Y:S07]  /*0010*/  S2R R0, SR_TID.X ;  /* 0x0000000000007919 */ /* 0x000e2e0000002100 */
[----:B------:R-:W0:Y:S01]  /*0020*/  S2UR UR4, SR_CTAID.X ;  /* 0x00000000000479c3 */ /* 0x000e220000002500 */
[----:B------:R-:W1:Y:S01]  /*0030*/  LDCU UR6, c[0x0][0x3a4] ;  /* 0x00007480ff0677ac */ /* 0x000e620008000800 */
[----:B------:R-:W2:Y:S06]  /*0040*/  S2R R6, SR_TID.Y ;  /* 0x0000000000067919 */ /* 0x000eac0000002200 */
[----:B------:R-:W0:Y:S08]  /*0050*/  LDC R5, c[0x0][0x360] ;  /* 0x0000d800ff057b82 */ /* 0x000e300000000800 */
[----:B------:R-:W3:Y:S08]  /*0060*/  LDC.64 R2, c[0x0][0x390] ;  /* 0x0000e400ff027b82 */ /* 0x000ef00000000a00 */
[----:B------:R-:W2:Y:S08]  /*0070*/  S2UR UR5, SR_CTAID.Y ;  /* 0x00000000000579c3 */ /* 0x000eb00000002600 */
[----:B------:R-:W2:Y:S01]  /*0080*/  LDC R9, c[0x0][0x364] ;  /* 0x0000d900ff097b82 */ /* 0x000ea20000000800 */
[----:B0-----:R-:W-:-:S04]  /*0090*/  IMAD R0, R5, UR4, R0 ;  /* 0x0000000405007c24 */ /* 0x001fc8000f8e0200 */
[----:B-1----:R-:W-:Y:S02]  /*00a0*/  VIADD R0, R0, UR6 ;  /* 0x0000000600007c36 */ /* 0x002fe40008000000 */
[----:B---3--:R-:W-:Y:S02]  /*00b0*/  VIADD R7, R3, 0xffffffff ;  /* 0xffffffff03077836 */ /* 0x008fe40000000000 */
[----:B------:R-:W-:-:S03]  /*00c0*/  VIADD R5, R2, 0xffffffff ;  /* 0xffffffff02057836 */ /* 0x000fc60000000000 */
[----:B------:R-:W-:Y:S01]  /*00d0*/  ISETP.GE.AND P0, PT, R0, R7, PT ;  /* 0x000000070000720c */ /* 0x000fe20003f06270 */
[----:B--2---:R-:W-:-:S05]  /*00e0*/  IMAD R6, R9, UR5, R6 ;  /* 0x0000000509067c24 */ /* 0x004fca000f8e0206 */
[----:B------:R-:W-:-:S04]  /*00f0*/  ISETP.GE.OR P0, PT, R6, R5, P0 ;  /* 0x000000050600720c */ /* 0x000fc80000706670 */
[----:B------:R-:W-:-:S04]  /*0100*/  ISETP.EQ.OR P0, PT, R6, RZ, P0 ;  /* 0x000000ff0600720c */ /* 0x000fc80000702670 */
[----:B------:R-:W-:-:S13]  /*0110*/  ISETP.LT.OR P0, PT, R0, 0x1, P0 ;  /* 0x000000010000780c */ /* 0x000fda0000701670 */
[----:B------:R-:W-:Y:S05]  /*0120*/  @P0 EXIT ;  /* 0x000000000000094d */ /* 0x000fea0003800000 */
[----:B------:R-:W0:Y:S01]  /*0130*/  LDC.64 R4, c[0x0][0x380] ;  /* 0x0000e000ff047b82 */ /* 0x000e220000000a00 */
[----:B------:R-:W1:Y:S01]  /*0140*/  LDCU.64 UR6, c[0x0][0x380] ;  /* 0x00007000ff0677ac */ /* 0x000e620008000a00 */
[-C--:B------:R-:W-:Y:S01]  /*0150*/  IMAD R9, R0, R3.reuse, RZ ;  /* 0x0000000300097224 */ /* 0x080fe200078e02ff */
[----:B------:R-:W2:Y:S03]  /*0160*/  LDCU.64 UR4, c[0x0][0x358] ;  /* 0x00006b00ff0477ac */ /* 0x000ea60008000a00 */
[C-C-:B------:R-:W-:Y:S01]  /*0170*/  IMAD.IADD R0, R6.reuse, 0x1, R9.reuse ;  /* 0x0000000106007824 */ /* 0x140fe200078e0209 */
[C---:B------:R-:W-:Y:S02]  /*0180*/  IADD3 R11, PT, PT, R6.reuse, -R3, R9 ;  /* 0x80000003060b7210 */ /* 0x040fe40007ffe009 */
[----:B------:R-:W-:Y:S01]  /*0190*/  IADD3 R10, P0, PT, R6, R9, RZ ;  /* 0x00000009060a7210 */ /* 0x000fe20007f1e0ff */
[----:B0-----:R-:W-:-:S04]  /*01a0*/  IMAD.WIDE R6, R0, 0x4, R4 ;  /* 0x0000000400067825 */ /* 0x001fc800078e0204 */
[----:B------:R-:W-:Y:S01]  /*01b0*/  IMAD.WIDE R4, R11, 0x4, R4 ;  /* 0x000000040b047825 */ /* 0x000fe200078e0204 */
[----:B------:R-:W-:Y:S01]  /*01c0*/  LEA.HI.X.SX32 R11, R9, RZ, 0x1, P0 ;  /* 0x000000ff090b7211 */ /* 0x000fe200000f0eff */
[----:B--2---:R-:W2:Y:S01]  /*01d0*/  LDG.E R16, desc[UR4][R6.64] ;  /* 0x0000000406107981 */ /* 0x004ea2000c1e1900 */
[C---:B-1----:R-:W-:Y:S01]  /*01e0*/  LEA R2, P0, R10.reuse, UR6, 0x2 ;  /* 0x000000060a027c11 */ /* 0x042fe2000f8010ff */
[----:B------:R-:W-:Y:S01]  /*01f0*/  IMAD.WIDE R8, R3, 0x4, R6 ;  /* 0x0000000403087825 */ /* 0x000fe200078e0206 */
[----:B------:R-:W0:Y:S01]  /*0200*/  LDCU UR6, c[0x0][0x3a0] ;  /* 0x00007400ff0677ac */ /* 0x000e220008000800 */
[----:B------:R-:W3:Y:S01]  /*0210*/  LDG.E R4, desc[UR4][R4.64] ;  /* 0x0000000404047981 */ /* 0x000ee2000c1e1900 */
[----:B------:R-:W-:-:S03]  /*0220*/  LEA.HI.X R3, R10, UR7, R11, 0x2, P0 ;  /* 0x000000070a037c11 */ /* 0x000fc600080f140b */
[----:B------:R-:W3:Y:S04]  /*0230*/  LDG.E R9, desc[UR4][R8.64] ;  /* 0x0000000408097981 */ /* 0x000ee8000c1e1900 */
[----:B------:R-:W4:Y:S04]  /*0240*/  LDG.E R17, desc[UR4][R2.64+-0x4] ;  /* 0xfffffc0402117981 */ /* 0x000f28000c1e1900 */
[----:B------:R1:W5:Y:S01]  /*0250*/  LDG.E R18, desc[UR4][R2.64+0x4] ;  /* 0x0000040402127981 */ /* 0x000362000c1e1900 */
[----:B0-----:R-:W0:Y:S01]  /*0260*/  F2F.F64.F32 R10, UR6 ;  /* 0x00000006000a7d10 */ /* 0x001e220008201800 */
[----:B------:R-:W-:-:S07]  /*0270*/  IMAD.MOV.U32 R12, RZ, RZ, 0x1 ;  /* 0x00000001ff0c7424 */ /* 0x000fce00078e00ff */
[----:B0-----:R-:W0:Y:S02]  /*0280*/  MUFU.RCP64H R13, R11 ;  /* 0x0000000b000d7308 */ /* 0x001e240000001800 */
[----:B0-----:R-:W-:-:S08]  /*0290*/  DFMA R14, -R10, R12, 1 ;  /* 0x3ff000000a0e742b */ /* 0x001fd0000000010c */
[----:B------:R-:W-:-:S08]  /*02a0*/  DFMA R14, R14, R14, R14 ;  /* 0x0000000e0e0e722b */ /* 0x000fd0000000000e */
[----:B------:R-:W-:-:S08]  /*02b0*/  DFMA R14, R12, R14, R12 ;  /* 0x0000000e0c0e722b */ /* 0x000fd0000000000c */
[----:B-1----:R-:W-:-:S08]  /*02c0*/  DFMA R2, -R10, R14, 1 ;  /* 0x3ff000000a02742b */ /* 0x002fd0000000010e */
[----:B------:R-:W-:Y:S01]  /*02d0*/  DFMA R2, R14, R2, R14 ;  /* 0x000000020e02722b */ /* 0x000fe2000000000e */
[----:B------:R-:W0:Y:S01]  /*02e0*/  LDC.64 R14, c[0x0][0x398] ;  /* 0x0000e600ff0e7b82 */ /* 0x000e220000000a00 */
[----:B------:R-:W-:Y:S01]  /*02f0*/  BSSY.RECONVERGENT B0, `(.L_x_0) ;  /* 0x0000012000007945 */ /* 0x000fe20003800200 */
[----:B---3--:R-:W-:-:S04]  /*0300*/  FADD R20, R4, R9 ;  /* 0x0000000904147221 */ /* 0x008fc80000000000 */
[----:B----4-:R-:W-:-:S04]  /*0310*/  FADD R17, R17, R20 ;  /* 0x0000001411117221 */ /* 0x010fc80000000000 */
[----:B-----5:R-:W-:Y:S01]  /*0320*/  FADD R17, R18, R17 ;  /* 0x0000001112117221 */ /* 0x020fe20000000000 */
[----:B--2---:R-:W-:Y:S08]  /*0330*/  F2F.F64.F32 R4, R16 ;  /* 0x0000001000047310 */ /* 0x004ff00000201800 */
[----:B------:R-:W1:Y:S02]  /*0340*/  F2F.F64.F32 R8, R17 ;  /* 0x0000001100087310 */ /* 0x000e640000201800 */
[----:B-1----:R-:W-:-:S08]  /*0350*/  DFMA R8, R4, -4, R8 ;  /* 0xc01000000408782b */ /* 0x002fd00000000008 */
[----:B------:R-:W-:-:S08]  /*0360*/  DMUL R6, R8, R2 ;  /* 0x0000000208067228 */ /* 0x000fd00000000000 */
[----:B------:R-:W-:-:S08]  /*0370*/  DFMA R12, -R10, R6, R8 ;  /* 0x000000060a0c722b */ /* 0x000fd00000000108 */
[----:B------:R-:W-:Y:S01]  /*0380*/  DFMA R2, R2, R12, R6 ;  /* 0x0000000c0202722b */ /* 0x000fe20000000006 */
[----:B0-----:R-:W-:Y:S01]  /*0390*/  FMUL R6, R14, R15 ;  /* 0x0000000f0e067220 */ /* 0x001fe20000400000 */
[----:B------:R-:W-:-:S08]  /*03a0*/  FSETP.GEU.AND P1, PT, |R9|, 6.5827683646048100446e-37, PT ;  /* 0x036000000900780b */ /* 0x000fd00003f2e200 */
[----:B------:R-:W-:Y:S01]  /*03b0*/  FFMA R12, RZ, R11, R3 ;  /* 0x0000000bff0c7223 */ /* 0x000fe20000000003 */
[----:B------:R-:W0:Y:S04]  /*03c0*/  F2F.F64.F32 R6, R6 ;  /* 0x0000000600067310 */ /* 0x000e280000201800 */
[----:B------:R-:W-:-:S13]  /*03d0*/  FSETP.GT.AND P0, PT, |R12|, 1.469367938527859385e-39, PT ;  /* 0x001000000c00780b */ /* 0x000fda0003f04200 */
[----:B0-----:R-:W-:Y:S05]  /*03e0*/  @P0 BRA P1, `(.L_x_1) ;  /* 0x0000000000080947 */ /* 0x001fea0000800000 */
[----:B------:R-:W-:-:S07]  /*03f0*/  MOV R14, 0x410 ;  /* 0x00000410000e7802 */ /* 0x000fce0000000f00 */
[----:B------:R-:W-:Y:S05]  /*0400*/  CALL.REL.NOINC `($__internal_0_$__cuda_sm20_div_rn_f64_full) ;  /* 0x00000000001c7944 */ /* 0x000fea0003c00000 */
.L_x_1:
[----:B------:R-:W-:Y:S05]  /*0410*/  BSYNC.RECONVERGENT B0 ;  /* 0x0000000000007941 */ /* 0x000fea0003800200 */
.L_x_0:
[----:B------:R-:W0:Y:S01]  /*0420*/  LDC.64 R8, c[0x0][0x388] ;  /* 0x0000e200ff087b82 */ /* 0x000e220000000a00 */
[----:B------:R-:W-:-:S10]  /*0430*/  DFMA R6, R6, R2, R4 ;  /* 0x000000020606722b */ /* 0x000fd40000000004 */
[----:B------:R-:W1:Y:S01]  /*0440*/  F2F.F32.F64 R7, R6 ;  /* 0x0000000600077310 */ /* 0x000e620000301000 */
[----:B0-----:R-:W-:-:S05]  /*0450*/  IMAD.WIDE R2, R0, 0x4, R8 ;  /* 0x0000000400027825 */ /* 0x001fca00078e0208 */
[----:B-1----:R-:W-:Y:S01]  /*0460*/  STG.E desc[UR4][R2.64], R7 ;  /* 0x0000000702007986 */ /* 0x002fe2000c101904 */
[----:B------:R-:W-:Y:S05]  /*0470*/  EXIT ;  /* 0x000000000000794d */ /* 0x000fea0003800000 */
        .weak           $__internal_0_$__cuda_sm20_div_rn_f64_full
        .type           $__internal_0_$__cuda_sm20_div_rn_f64_full,@function
        .size           $__internal_0_$__cuda_sm20_div_rn_f64_full,(.L_x_8 - $__internal_0_$__cuda_sm20_div_rn_f64_full)
$__internal_0_$__cuda_sm20_div_rn_f64_full:
[C---:B------:R-:W-:Y:S01]  /*0480*/  FSETP.GEU.AND P0, PT, |R11|.reuse, 1.469367938527859385e-39, PT ;  /* 0x001000000b00780b */ /* 0x040fe20003f0e200 */
[--C-:B------:R-:W-:Y:S01]  /*0490*/  IMAD.MOV.U32 R12, RZ, RZ, R10.reuse ;  /* 0x000000ffff0c7224 */ /* 0x100fe200078e000a */
[----:B------:R-:W-:Y:S01]  /*04a0*/  LOP3.LUT R2, R11, 0x800fffff, RZ, 0xc0, !PT ;  /* 0x800fffff0b027812 */ /* 0x000fe200078ec0ff */
[----:B------:R-:W-:Y:S01]  /*04b0*/  IMAD.MOV.U32 R13, RZ, RZ, R11 ;  /* 0x000000ffff0d7224 */ /* 0x000fe200078e000b */
[C---:B------:R-:W-:Y:S01]  /*04c0*/  FSETP.GEU.AND P2, PT, |R9|.reuse, 1.469367938527859385e-39, PT ;  /* 0x001000000900780b */ /* 0x040fe20003f4e200 */
[----:B------:R-:W-:Y:S01]  /*04d0*/  IMAD.MOV.U32 R18, RZ, RZ, 0x1 ;  /* 0x00000001ff127424 */ /* 0x000fe200078e00ff */
[----:B------:R-:W-:Y:S01]  /*04e0*/  LOP3.LUT R3, R2, 0x3ff00000, RZ, 0xfc, !PT ;  /* 0x3ff0000002037812 */ /* 0x000fe200078efcff */
[----:B------:R-:W-:Y:S01]  /*04f0*/  IMAD.MOV.U32 R2, RZ, RZ, R10 ;  /* 0x000000ffff027224 */ /* 0x000fe200078e000a */
[----:B------:R-:W-:Y:S01]  /*0500*/  LOP3.LUT R15, R9, 0x7ff00000, RZ, 0xc0, !PT ;  /* 0x7ff00000090f7812 */ /* 0x000fe200078ec0ff */
[----:B------:R-:W-:Y:S01]  /*0510*/  BSSY.RECONVERGENT B1, `(.L_x_2) ;  /* 0x0000051000017945 */ /* 0x000fe20003800200 */
[----:B------:R-:W-:-:S03]  /*0520*/  LOP3.LUT R22, R11, 0x7ff00000, RZ, 0xc0, !PT ;  /* 0x7ff000000b167812 */ /* 0x000fc600078ec0ff */
[----:B------:R-:W-:Y:S01]  /*0530*/  @!P0 DMUL R2, R12, 8.98846567431157953865e+307 ;  /* 0x7fe000000c028828 */ /* 0x000fe20000000000 */
[----:B------:R-:W-:-:S03]  /*0540*/  ISETP.GE.U32.AND P1, PT, R15, R22, PT ;  /* 0x000000160f00720c */ /* 0x000fc60003f26070 */
[----:B------:R-:W-:Y:S01]  /*0550*/  @!P2 LOP3.LUT R10, R13, 0x7ff00000, RZ, 0xc0, !PT ;  /* 0x7ff000000d0aa812 */ /* 0x000fe200078ec0ff */
[----:B------:R-:W-:Y:S01]  /*0560*/  @!P2 IMAD.MOV.U32 R24, RZ, RZ, RZ ;  /* 0x000000ffff18a224 */ /* 0x000fe200078e00ff */
[----:B------:R-:W0:Y:S02]  /*0570*/  MUFU.RCP64H R19, R3 ;  /* 0x0000000300137308 */ /* 0x000e240000001800 */
[----:B------:R-:W-:Y:S01]  /*0580*/  @!P2 ISETP.GE.U32.AND P3, PT, R15, R10, PT ;  /* 0x0000000a0f00a20c */ /* 0x000fe20003f66070 */
[----:B------:R-:W-:Y:S01]  /*0590*/  IMAD.MOV.U32 R10, RZ, RZ, R8 ;  /* 0x000000ffff0a7224 */ /* 0x000fe200078e0008 */
[----:B0-----:R-:W-:-:S08]  /*05a0*/  DFMA R16, R18, -R2, 1 ;  /* 0x3ff000001210742b */ /* 0x001fd00000000802 */
[----:B------:R-:W-:Y:S01]  /*05b0*/  DFMA R20, R16, R16, R16 ;  /* 0x000000101014722b */ /* 0x000fe20000000010 */
[----:B------:R-:W-:-:S05]  /*05c0*/  IMAD.MOV.U32 R16, RZ, RZ, 0x1ca00000 ;  /* 0x1ca00000ff107424 */ /* 0x000fca00078e00ff */
[C---:B------:R-:W-:Y:S02]  /*05d0*/  @!P2 SEL R17, R16.reuse, 0x63400000, !P3 ;  /* 0x634000001011a807 */ /* 0x040fe40005800000 */
[----:B------:R-:W-:Y:S01]  /*05e0*/  DFMA R18, R18, R20, R18 ;  /* 0x000000141212722b */ /* 0x000fe20000000012 */
[----:B------:R-:W-:Y:S02]  /*05f0*/  SEL R11, R16, 0x63400000, !P1 ;  /* 0x63400000100b7807 */ /* 0x000fe40004800000 */
[--C-:B------:R-:W-:Y:S02]  /*0600*/  @!P2 LOP3.LUT R17, R17, 0x80000000, R9.reuse, 0xf8, !PT ;  /* 0x800000001111a812 */ /* 0x100fe400078ef809 */
[----:B------:R-:W-:Y:S02]  /*0610*/  LOP3.LUT R11, R11, 0x800fffff, R9, 0xf8, !PT ;  /* 0x800fffff0b0b7812 */ /* 0x000fe400078ef809 */
[----:B------:R-:W-:Y:S01]  /*0620*/  @!P2 LOP3.LUT R25, R17, 0x100000, RZ, 0xfc, !PT ;  /* 0x001000001119a812 */ /* 0x000fe200078efcff */
[----:B------:R-:W-:-:S05]  /*0630*/  DFMA R20, R18, -R2, 1 ;  /* 0x3ff000001214742b */ /* 0x000fca0000000802 */
[----:B------:R-:W-:Y:S01]  /*0640*/  @!P2 DFMA R10, R10, 2, -R24 ;  /* 0x400000000a0aa82b */ /* 0x000fe20000000818 */
[----:B------:R-:W-:Y:S02]  /*0650*/  IMAD.MOV.U32 R24, RZ, RZ, R15 ;  /* 0x000000ffff187224 */ /* 0x000fe400078e000f */
[----:B------:R-:W-:Y:S01]  /*0660*/  DFMA R18, R18, R20, R18 ;  /* 0x000000141212722b */ /* 0x000fe20000000012 */
[----:B------:R-:W-:Y:S01]  /*0670*/  IMAD.MOV.U32 R25, RZ, RZ, R22 ;  /* 0x000000ffff197224 */ /* 0x000fe200078e0016 */
[----:B------:R-:W-:-:S05]  /*0680*/  @!P0 LOP3.LUT R25, R3, 0x7ff00000, RZ, 0xc0, !PT ;  /* 0x7ff0000003198812 */ /* 0x000fca00078ec0ff */
[----:B------:R-:W-:Y:S01]  /*0690*/  @!P2 LOP3.LUT R24, R11, 0x7ff00000, RZ, 0xc0, !PT ;  /* 0x7ff000000b18a812 */ /* 0x000fe200078ec0ff */
[----:B------:R-:W-:-:S04]  /*06a0*/  DMUL R20, R18, R10 ;  /* 0x0000000a12147228 */ /* 0x000fc80000000000 */
[----:B------:R-:W-:-:S04]  /*06b0*/  VIADD R17, R24, 0xffffffff ;  /* 0xffffffff18117836 */ /* 0x000fc80000000000 */
[----:B------:R-:W-:Y:S01]  /*06c0*/  DFMA R22, R20, -R2, R10 ;  /* 0x800000021416722b */ /* 0x000fe2000000000a */
[----:B------:R-:W-:Y:S01]  /*06d0*/  ISETP.GT.U32.AND P0, PT, R17, 0x7feffffe, PT ;  /* 0x7feffffe1100780c */ /* 0x000fe20003f04070 */
[----:B------:R-:W-:-:S05]  /*06e0*/  VIADD R17, R25, 0xffffffff ;  /* 0xffffffff19117836 */ /* 0x000fca0000000000 */
[----:B------:R-:W-:Y:S01]  /*06f0*/  ISETP.GT.U32.OR P0, PT, R17, 0x7feffffe, P0 ;  /* 0x7feffffe1100780c */ /* 0x000fe20000704470 */
[----:B------:R-:W-:-:S12]  /*0700*/  DFMA R18, R18, R22, R20 ;  /* 0x000000161212722b */ /* 0x000fd80000000014 */
[----:B------:R-:W-:Y:S05]  /*0710*/  @P0 BRA `(.L_x_3) ;  /* 0x00000000006c0947 */ /* 0x000fea0003800000 */
[----:B------:R-:W-:-:S04]  /*0720*/  LOP3.LUT R20, R13, 0x7ff00000, RZ, 0xc0, !PT ;  /* 0x7ff000000d147812 */ /* 0x000fc800078ec0ff */
[CC--:B------:R-:W-:Y:S02]  /*0730*/  VIADDMNMX R8, R15.reuse, -R20.reuse, 0xb9600000, !PT ;  /* 0xb96000000f087446 */ /* 0x0c0fe40007800914 */
[----:B------:R-:W-:Y:S01]  /*0740*/  ISETP.GE.U32.AND P0, PT, R15, R20, PT ;  /* 0x000000140f00720c */ /* 0x000fe20003f06070 */
[----:B------:R-:W-:Y:S01]  /*0750*/  IMAD.MOV.U32 R20, RZ, RZ, RZ ;  /* 0x000000ffff147224 */ /* 0x000fe200078e00ff */
[----:B------:R-:W-:Y:S02]  /*0760*/  VIMNMX R8, PT, PT, R8, 0x46a00000, PT ;  /* 0x46a0000008087848 */ /* 0x000fe40003fe0100 */
[----:B------:R-:W-:-:S05]  /*0770*/  SEL R9, R16, 0x63400000, !P0 ;  /* 0x6340000010097807 */ /* 0x000fca0004000000 */
[----:B------:R-:W-:-:S04]  /*0780*/  IMAD.IADD R8, R8, 0x1, -R9 ;  /* 0x0000000108087824 */ /* 0x000fc800078e0a09 */
[----:B------:R-:W-:-:S06]  /*0790*/  VIADD R21, R8, 0x7fe00000 ;  /* 0x7fe0000008157836 */ /* 0x000fcc0000000000 */
[----:B------:R-:W-:-:S10]  /*07a0*/  DMUL R16, R18, R20 ;  /* 0x0000001412107228 */ /* 0x000fd40000000000 */
[----:B------:R-:W-:-:S13]  /*07b0*/  FSETP.GTU.AND P0, PT, |R17|, 1.469367938527859385e-39, PT ;  /* 0x001000001100780b */ /* 0x000fda0003f0c200 */
[----:B------:R-:W-:Y:S05]  /*07c0*/  @P0 BRA `(.L_x_4) ;  /* 0x0000000000940947 */ /* 0x000fea0003800000 */
[----:B------:R-:W-:Y:S01]  /*07d0*/  DFMA R2, R18, -R2, R10 ;  /* 0x800000021202722b */ /* 0x000fe2000000000a */
[----:B------:R-:W-:-:S09]  /*07e0*/  IMAD.MOV.U32 R20, RZ, RZ, RZ ;  /* 0x000000ffff147224 */ /* 0x000fd200078e00ff */
[C---:B------:R-:W-:Y:S02]  /*07f0*/  FSETP.NEU.AND P0, PT, R3.reuse, RZ, PT ;  /* 0x000000ff0300720b */ /* 0x040fe40003f0d000 */
[----:B------:R-:W-:-:S04]  /*0800*/  LOP3.LUT R13, R3, 0x80000000, R13, 0x48, !PT ;  /* 0x80000000030d7812 */ /* 0x000fc800078e480d */
[----:B------:R-:W-:-:S07]  /*0810*/  LOP3.LUT R21, R13, R21, RZ, 0xfc, !PT ;  /* 0x000000150d157212 */ /* 0x000fce00078efcff */
[----:B------:R-:W-:Y:S05]  /*0820*/  @!P0 BRA `(.L_x_4) ;  /* 0x00000000007c8947 */ /* 0x000fea0003800000 */
[----:B------:R-:W-:Y:S02]  /*0830*/  IMAD.MOV R3, RZ, RZ, -R8 ;  /* 0x000000ffff037224 */ /* 0x000fe400078e0a08 */
[----:B------:R-:W-:-:S06]  /*0840*/  IMAD.MOV.U32 R2, RZ, RZ, RZ ;  /* 0x000000ffff027224 */ /* 0x000fcc00078e00ff */
[----:B------:R-:W-:Y:S02]  /*0850*/  DFMA R2, R16, -R2, R18 ;  /* 0x800000021002722b */ /* 0x000fe40000000012 */
[----:B------:R-:W-:-:S04]  /*0860*/  DMUL.RP R18, R18, R20 ;  /* 0x0000001412127228 */ /* 0x000fc80000008000 */
[----:B------:R-:W-:-:S04]  /*0870*/  IADD3 R2, PT, PT, -R8, -0x43300000, RZ ;  /* 0xbcd0000008027810 */ /* 0x000fc80007ffe1ff */
[----:B------:R-:W-:Y:S02]  /*0880*/  FSETP.NEU.AND P0, PT, |R3|, R2, PT ;  /* 0x000000020300720b */ /* 0x000fe40003f0d200 */
[----:B------:R-:W-:Y:S02]  /*0890*/  LOP3.LUT R13, R19, R13, RZ, 0x3c, !PT ;  /* 0x0000000d130d7212 */ /* 0x000fe400078e3cff */
[----:B------:R-:W-:Y:S02]  /*08a0*/  FSEL R16, R18, R16, !P0 ;  /* 0x0000001012107208 */ /* 0x000fe40004000000 */
[----:B------:R-:W-:Y:S01]  /*08b0*/  FSEL R17, R13, R17, !P0 ;  /* 0x000000110d117208 */ /* 0x000fe20004000000 */
[----:B------:R-:W-:Y:S06]  /*08c0*/  BRA `(.L_x_4) ;  /* 0x0000000000547947 */ /* 0x000fec0003800000 */
.L_x_3:
[----:B------:R-:W-:-:S14]  /*08d0*/  DSETP.NAN.AND P0, PT, R8, R8, PT ;  /* 0x000000080800722a */ /* 0x000fdc0003f08000 */
[----:B------:R-:W-:Y:S05]  /*08e0*/  @P0 BRA `(.L_x_5) ;  /* 0x0000000000440947 */ /* 0x000fea0003800000 */
[----:B------:R-:W-:-:S14]  /*08f0*/  DSETP.NAN.AND P0, PT, R12, R12, PT ;  /* 0x0000000c0c00722a */ /* 0x000fdc0003f08000 */
[----:B------:R-:W-:Y:S05]  /*0900*/  @P0 BRA `(.L_x_6) ;  /* 0x0000000000300947 */ /* 0x000fea0003800000 */
[----:B------:R-:W-:Y:S01]  /*0910*/  ISETP.NE.AND P0, PT, R24, R25, PT ;  /* 0x000000191800720c */ /* 0x000fe20003f05270 */
[----:B------:R-:W-:Y:S02]  /*0920*/  IMAD.MOV.U32 R16, RZ, RZ, 0x0 ;  /* 0x00000000ff107424 */ /* 0x000fe400078e00ff */
[----:B------:R-:W-:-:S10]  /*0930*/  IMAD.MOV.U32 R17, RZ, RZ, -0x80000 ;  /* 0xfff80000ff117424 */ /* 0x000fd400078e00ff */
[----:B------:R-:W-:Y:S05]  /*0940*/  @!P0 BRA `(.L_x_4) ;  /* 0x0000000000348947 */ /* 0x000fea0003800000 */
[----:B------:R-:W-:Y:S02]  /*0950*/  ISETP.NE.AND P0, PT, R24, 0x7ff00000, PT ;  /* 0x7ff000001800780c */ /* 0x000fe40003f05270 */
[----:B------:R-:W-:Y:S02]  /*0960*/  LOP3.LUT R17, R9, 0x80000000, R13, 0x48, !PT ;  /* 0x8000000009117812 */ /* 0x000fe400078e480d */
[----:B------:R-:W-:-:S13]  /*0970*/  ISETP.EQ.OR P0, PT, R25, RZ, !P0 ;  /* 0x000000ff1900720c */ /* 0x000fda0004702670 */
[----:B------:R-:W-:Y:S01]  /*0980*/  @P0 LOP3.LUT R2, R17, 0x7ff00000, RZ, 0xfc, !PT ;  /* 0x7ff0000011020812 */ /* 0x000fe200078efcff */
[----:B------:R-:W-:Y:S02]  /*0990*/  @!P0 IMAD.MOV.U32 R16, RZ, RZ, RZ ;  /* 0x000000ffff108224 */ /* 0x000fe400078e00ff */
[----:B------:R-:W-:Y:S02]  /*09a0*/  @P0 IMAD.MOV.U32 R16, RZ, RZ, RZ ;  /* 0x000000ffff100224 */ /* 0x000fe400078e00ff */
[----:B------:R-:W-:Y:S01]  /*09b0*/  @P0 IMAD.MOV.U32 R17, RZ, RZ, R2 ;  /* 0x000000ffff110224 */ /* 0x000fe200078e0002 */
[----:B------:R-:W-:Y:S06]  /*09c0*/  BRA `(.L_x_4) ;  /* 0x0000000000147947 */ /* 0x000fec0003800000 */
.L_x_6:
[----:B------:R-:W-:Y:S01]  /*09d0*/  LOP3.LUT R17, R13, 0x80000, RZ, 0xfc, !PT ;  /* 0x000800000d117812 */ /* 0x000fe200078efcff */
[----:B------:R-:W-:Y:S01]  /*09e0*/  IMAD.MOV.U32 R16, RZ, RZ, R12 ;  /* 0x000000ffff107224 */ /* 0x000fe200078e000c */
[----:B------:R-:W-:Y:S06]  /*09f0*/  BRA `(.L_x_4) ;  /* 0x0000000000087947 */ /* 0x000fec0003800000 */
.L_x_5:
[----:B------:R-:W-:Y:S01]  /*0a00*/  LOP3.LUT R17, R9, 0x80000, RZ, 0xfc, !PT ;  /* 0x0008000009117812 */ /* 0x000fe200078efcff */
[----:B------:R-:W-:-:S07]  /*0a10*/  IMAD.MOV.U32 R16, RZ, RZ, R8 ;  /* 0x000000ffff107224 */ /* 0x000fce00078e0008 */
.L_x_4:
[----:B------:R-:W-:Y:S05]  /*0a20*/  BSYNC.RECONVERGENT B1 ;  /* 0x0000000000017941 */ /* 0x000fea0003800200 */
.L_x_2:
[----:B------:R-:W-:Y:S02]  /*0a30*/  IMAD.MOV.U32 R15, RZ, RZ, 0x0 ;  /* 0x00000000ff0f7424 */ /* 0x000fe400078e00ff */
[----:B------:R-:W-:Y:S02]  /*0a40*/  IMAD.MOV.U32 R2, RZ, RZ, R16 ;  /* 0x000000ffff027224 */ /* 0x000fe400078e0010 */
[----:B------:R-:W-:Y:S01]  /*0a50*/  IMAD.MOV.U32 R3, RZ, RZ, R17 ;  /* 0x000000ffff037224 */ /* 0x000fe200078e0011 */
[----:B------:R-:W-:Y:S06]  /*0a60*/  RET.REL.NODEC R14 `(_Z11computeHeatPfS_iifffi) ;  /* 0xfffffff40e647950 */ /* 0x000fec0003c3ffff */
.L_x_7:
[----:B------:R-:W-:-:S00]  /*0a70*/  BRA `(.L_x_7) ;  /* 0xfffffffc00fc7947 */ /* 0x000fc0000383ffff */
[----:B------:R-:W-:-:S00]  /*0a80*/  NOP ;  /* 0x0000000000007918 */ /* 0x000fc00000000000 */
[----:B------:R-:W-:-:S00]  /*0a90*/  NOP ;  /* 0x0000000000007918 */ /* 0x000fc00000000000 */
[----:B------:R-:W-:-:S00]  /*0aa0*/  NOP ;  /* 0x0000000000007918 */ /* 0x000fc00000000000 */
[----:B------:R-:W-:-:S00]  /*0ab0*/  NOP ;  /* 0x0000000000007918 */ /* 0x000fc00000000000 */
[----:B------:R-:W-:-:S00]  /*0ac0*/  NOP ;  /* 0x0000000000007918 */ /* 0x000fc00000000000 */
[----:B------:R-:W-:-:S00]  /*0ad0*/  NOP ;  /* 0x0000000000007918 */ /* 0x000fc00000000000 */
[----:B------:R-:W-:-:S00]  /*0ae0*/  NOP ;  /* 0x0000000000007918 */ /* 0x000fc00000000000 */
[----:B------:R-:W-:-:S00]  /*0af0*/  NOP ;  /* 0x0000000000007918 */ /* 0x000fc00000000000 */
.L_x_8:


//--------------------- .nv.shared.reserved.0     --------------------------
	.section	.nv.shared.reserved.0,"aw",@nobits
	.weak		__nv_reservedSMEM_offset_0_alias
	.size		__nv_reservedSMEM_offset_0_alias, 0, 64
	.other		__nv_reservedSMEM_offset_0_alias,@"STO_CUDA_RESERVED_SHARED STV_DEFAULT"
__nv_reservedSMEM_offset_0_alias:
	.zero		0
	.zero		64


//--------------------- .nv.constant0._Z11computeHeatPfS_iifffi --------------------------
	.section	.nv.constant0._Z11computeHeatPfS_iifffi,"a",@progbits
	.sectionflags	@""
	.align	4
.nv.constant0._Z11computeHeatPfS_iifffi:
	.zero		936


//--------------------- SYMBOLS --------------------------

	.type		.nv.reservedSmem.offset0,@object
	.size		.nv.reservedSmem.offset0,0x4
